	.headerflags	@"EF_CUDA_TEXMODE_UNIFIED EF_CUDA_64BIT_ADDRESS EF_CUDA_ACCELERATORS EF_CUDA_SM90 EF_CUDA_VIRTUAL_SM(EF_CUDA_SM90)"
	.elftype	@"ET_EXEC"


//--------------------- .nv.info                  --------------------------
	.section	.nv.info,"",@"SHT_CUDA_INFO"
	.align	4


	//----- nvinfo : EIATTR_REGCOUNT
	.align		4
        /*0000*/ 	.byte	0x04, 0x2f
        /*0002*/ 	.short	(.L_3 - .L_2)
	.align		4
.L_2:
        /*0004*/ 	.word	index@(triton_poi_fused__native_batch_norm_legit_no_training__prelu_kernel_10)
        /*0008*/ 	.word	0x00000020


	//----- nvinfo : EIATTR_MIN_STACK_SIZE
	.align		4
.L_3:
        /*000c*/ 	.byte	0x04, 0x12
        /*000e*/ 	.short	(.L_5 - .L_4)
	.align		4
.L_4:
        /*0010*/ 	.word	index@(triton_poi_fused__native_batch_norm_legit_no_training__prelu_kernel_10)
        /*0014*/ 	.word	0x00000000


	//----- nvinfo : EIATTR_FRAME_SIZE
	.align		4
.L_5:
        /*0018*/ 	.byte	0x04, 0x11
        /*001a*/ 	.short	(.L_7 - .L_6)
	.align		4
.L_6:
        /*001c*/ 	.word	index@(triton_poi_fused__native_batch_norm_legit_no_training__prelu_kernel_10)
        /*0020*/ 	.word	0x00000000


	//----- nvinfo : EIATTR_MIN_STACK_SIZE
	.align		4
.L_7:
        /*0024*/ 	.byte	0x04, 0x12
        /*0026*/ 	.short	(.L_9 - .L_8)
	.align		4
.L_8:
        /*0028*/ 	.word	index@(triton_poi_fused__native_batch_norm_legit_no_training__prelu_kernel_10)
        /*002c*/ 	.word	0x00000000
.L_9:


//--------------------- .nv.info.triton_poi_fused__native_batch_norm_legit_no_training__prelu_kernel_10 --------------------------
	.section	.nv.info.triton_poi_fused__native_batch_norm_legit_no_training__prelu_kernel_10,"",@"SHT_CUDA_INFO"
	.sectionflags	@""
	.align	4


	//----- nvinfo : EIATTR_CUDA_API_VERSION
	.align		4
        /*0000*/ 	.byte	0x04, 0x37
        /*0002*/ 	.short	(.L_11 - .L_10)
.L_10:
        /*0004*/ 	.word	0x0000007c


	//----- nvinfo : EIATTR_KPARAM_INFO
	.align		4
.L_11:
        /*0008*/ 	.byte	0x04, 0x17
        /*000a*/ 	.short	(.L_13 - .L_12)
.L_12:
        /*000c*/ 	.word	0x00000000
        /*0010*/ 	.short	0x0008
        /*0012*/ 	.short	0x003c
        /*0014*/ 	.byte	0x00, 0xf0, 0x11, 0x00


	//----- nvinfo : EIATTR_KPARAM_INFO
	.align		4
.L_13:
        /*0018*/ 	.byte	0x04, 0x17
        /*001a*/ 	.short	(.L_15 - .L_14)
.L_14:
        /*001c*/ 	.word	0x00000000
        /*0020*/ 	.short	0x0007
        /*0022*/ 	.short	0x0038
        /*0024*/ 	.byte	0x00, 0xf0, 0x11, 0x00


	//----- nvinfo : EIATTR_KPARAM_INFO
	.align		4
.L_15:
        /*0028*/ 	.byte	0x04, 0x17
        /*002a*/ 	.short	(.L_17 - .L_16)
.L_16:
        /*002c*/ 	.word	0x00000000
        /*0030*/ 	.short	0x0006
        /*0032*/ 	.short	0x0030
        /*0034*/ 	.byte	0x00, 0xf4, 0x21, 0x00


	//----- nvinfo : EIATTR_KPARAM_INFO
	.align		4
.L_17:
        /*0038*/ 	.byte	0x04, 0x17
        /*003a*/ 	.short	(.L_19 - .L_18)
.L_18:
        /*003c*/ 	.word	0x00000000
        /*0040*/ 	.short	0x0005
        /*0042*/ 	.short	0x0028
        /*0044*/ 	.byte	0x00, 0xf4, 0x21, 0x00


	//----- nvinfo : EIATTR_KPARAM_INFO
	.align		4
.L_19:
        /*0048*/ 	.byte	0x04, 0x17
        /*004a*/ 	.short	(.L_21 - .L_20)
.L_20:
        /*004c*/ 	.word	0x00000000
        /*0050*/ 	.short	0x0004
        /*0052*/ 	.short	0x0020
        /*0054*/ 	.byte	0x00, 0xf4, 0x21, 0x00


	//----- nvinfo : EIATTR_KPARAM_INFO
	.align		4
.L_21:
        /*0058*/ 	.byte	0x04, 0x17
        /*005a*/ 	.short	(.L_23 - .L_22)
.L_22:
        /*005c*/ 	.word	0x00000000
        /*0060*/ 	.short	0x0003
        /*0062*/ 	.short	0x0018
        /*0064*/ 	.byte	0x00, 0xf4, 0x21, 0x00


	//----- nvinfo : EIATTR_KPARAM_INFO
	.align		4
.L_23:
        /*0068*/ 	.byte	0x04, 0x17
        /*006a*/ 	.short	(.L_25 - .L_24)
.L_24:
        /*006c*/ 	.word	0x00000000
        /*0070*/ 	.short	0x0002
        /*0072*/ 	.short	0x0010
        /*0074*/ 	.byte	0x00, 0xf4, 0x21, 0x00


	//----- nvinfo : EIATTR_KPARAM_INFO
	.align		4
.L_25:
        /*0078*/ 	.byte	0x04, 0x17
        /*007a*/ 	.short	(.L_27 - .L_26)
.L_26:
        /*007c*/ 	.word	0x00000000
        /*0080*/ 	.short	0x0001
        /*0082*/ 	.short	0x0008
        /*0084*/ 	.byte	0x00, 0xf4, 0x21, 0x00


	//----- nvinfo : EIATTR_KPARAM_INFO
	.align		4
.L_27:
        /*0088*/ 	.byte	0x04, 0x17
        /*008a*/ 	.short	(.L_29 - .L_28)
.L_28:
        /*008c*/ 	.word	0x00000000
        /*0090*/ 	.short	0x0000
        /*0092*/ 	.short	0x0000
        /*0094*/ 	.byte	0x00, 0xf4, 0x21, 0x00


	//----- nvinfo : EIATTR_SPARSE_MMA_MASK
	.align		4
.L_29:
        /*0098*/ 	.byte	0x03, 0x50
        /*009a*/ 	.short	0x0000


	//----- nvinfo : EIATTR_MAXREG_COUNT
	.align		4
        /*009c*/ 	.byte	0x03, 0x1b
        /*009e*/ 	.short	0x00ff


	//----- nvinfo : EIATTR_EXIT_INSTR_OFFSETS
	.align		4
        /*00a0*/ 	.byte	0x04, 0x1c
        /*00a2*/ 	.short	(.L_31 - .L_30)


	//   ....[0]....
.L_30:
        /*00a4*/ 	.word	0x00000a60


	//   ....[1]....
        /*00a8*/ 	.word	0x00000ab0


	//----- nvinfo : EIATTR_REQNTID
	.align		4
.L_31:
        /*00ac*/ 	.byte	0x04, 0x10
        /*00ae*/ 	.short	(.L_33 - .L_32)
.L_32:
        /*00b0*/ 	.word	0x00000080
        /*00b4*/ 	.word	0x00000001
        /*00b8*/ 	.word	0x00000001


	//----- nvinfo : EIATTR_CBANK_PARAM_SIZE
	.align		4
.L_33:
        /*00bc*/ 	.byte	0x03, 0x19
        /*00be*/ 	.short	0x0040


	//----- nvinfo : EIATTR_PARAM_CBANK
	.align		4
        /*00c0*/ 	.byte	0x04, 0x0a
        /*00c2*/ 	.short	(.L_35 - .L_34)
	.align		4
.L_34:
        /*00c4*/ 	.word	index@(.nv.constant0.triton_poi_fused__native_batch_norm_legit_no_training__prelu_kernel_10)
        /*00c8*/ 	.short	0x0210
        /*00ca*/ 	.short	0x0040


	//----- nvinfo : EIATTR_SW_WAR
	.align		4
.L_35:
        /*00cc*/ 	.byte	0x04, 0x36
        /*00ce*/ 	.short	(.L_37 - .L_36)
.L_36:
        /*00d0*/ 	.word	0x00000008
.L_37:


//--------------------- .nv.callgraph             --------------------------
	.section	.nv.callgraph,"",@"SHT_CUDA_CALLGRAPH"
	.align	4
	.sectionentsize	8
	.align		4
        /*0000*/ 	.word	0x00000000
	.align		4
        /*0004*/ 	.word	0xffffffff
	.align		4
        /*0008*/ 	.word	0x00000000
	.align		4
        /*000c*/ 	.word	0xfffffffe
	.align		4
        /*0010*/ 	.word	0x00000000
	.align		4
        /*0014*/ 	.word	0xfffffffd
	.align		4
        /*0018*/ 	.word	0x00000000
	.align		4
        /*001c*/ 	.word	0xfffffffc


//--------------------- .nv.constant4             --------------------------
	.section	.nv.constant4,"a",@progbits
	.align	8
	.align		8
.nv.constant4:
        /*0000*/ 	.dword	_$_str
	.align		8
        /*0008*/ 	.dword	_$_str_$_2


//--------------------- .text.triton_poi_fused__native_batch_norm_legit_no_training__prelu_kernel_10 --------------------------
	.section	.text.triton_poi_fused__native_batch_norm_legit_no_training__prelu_kernel_10,"ax",@progbits
	.sectionflags	@"SHF_BARRIERS=1"
	.align	128
        .global         triton_poi_fused__native_batch_norm_legit_no_training__prelu_kernel_10
        .type           triton_poi_fused__native_batch_norm_legit_no_training__prelu_kernel_10,@function
        .size           triton_poi_fused__native_batch_norm_legit_no_training__prelu_kernel_10,(.L_x_1 - triton_poi_fused__native_batch_norm_legit_no_training__prelu_kernel_10)
        .other          triton_poi_fused__native_batch_norm_legit_no_training__prelu_kernel_10,@"STO_CUDA_ENTRY STV_DEFAULT"
triton_poi_fused__native_batch_norm_legit_no_training__prelu_kernel_10:
.text.triton_poi_fused__native_batch_norm_legit_no_training__prelu_kernel_10:
[----:B------:R-:W0:Y:S01]  /*0000*/  LDC R1, c[0x0][0x28] ;  /* 0x00000a00ff017b82 */ /* 0x000e220000000800 */
[----:B------:R-:W1:Y:S07]  /*0010*/  S2R R2, SR_CTAID.X ;  /* 0x0000000000027919 */ /* 0x000e6e0000002500 */
[----:B------:R-:W2:Y:S01]  /*0020*/  LDC.64 R14, c[0x0][0x220] ;  /* 0x00008800ff0e7b82 */ /* 0x000ea20000000a00 */
[----:B------:R-:W-:Y:S01]  /*0030*/  CS2R R8, SRZ ;  /* 0x0000000000087805 */ /* 0x000fe2000001ff00 */
[----:B------:R-:W-:Y:S01]  /*0040*/  ULDC.64 UR6, c[0x0][0x208] ;  /* 0x0000820000067ab9 */ /* 0x000fe20000000a00 */
[----:B------:R-:W3:Y:S01]  /*0050*/  S2R R5, SR_TID.X ;  /* 0x0000000000057919 */ /* 0x000ee20000002100 */
[----:B------:R-:W4:Y:S04]  /*0060*/  S2R R4, SR_CTAID.Y ;  /* 0x0000000000047919 */ /* 0x000f280000002600 */
[----:B------:R-:W5:Y:S01]  /*0070*/  LDC.64 R18, c[0x0][0x210] ;  /* 0x00008400ff127b82 */ /* 0x000f620000000a00 */
[----:B------:R-:W-:-:S02]  /*0080*/  CS2R R20, SRZ ;  /* 0x0000000000147805 */ /* 0x000fc4000001ff00 */
[----:B------:R-:W-:-:S05]  /*0090*/  MOV R7, RZ ;  /* 0x000000ff00077202 */ /* 0x000fca0000000f00 */
[----:B------:R-:W5:Y:S01]  /*00a0*/  LDC.64 R16, c[0x0][0x218] ;  /* 0x00008600ff107b82 */ /* 0x000f620000000a00 */
[----:B-1----:R-:W-:-:S04]  /*00b0*/  SHF.L.U32 R2, R2, 0x5, RZ ;  /* 0x0000000502027819 */ /* 0x002fc800000006ff */
[----:B---3--:R-:W-:Y:S02]  /*00c0*/  LOP3.LUT R27, R2, 0x1f, R5, 0xf8, !PT ;  /* 0x0000001f021b7812 */ /* 0x008fe400078ef805 */
[----:B------:R-:W-:Y:S02]  /*00d0*/  SHF.R.U32.HI R3, RZ, 0x5, R5 ;  /* 0x00000005ff037819 */ /* 0x000fe40000011605 */
[C---:B------:R-:W-:Y:S01]  /*00e0*/  ISETP.GE.AND P0, PT, R27.reuse, 0x23, PT ;  /* 0x000000231b00780c */ /* 0x040fe20003f06270 */
[----:B--2---:R-:W-:Y:S01]  /*00f0*/  IMAD.WIDE R14, R27, 0x4, R14 ;  /* 0x000000041b0e7825 */ /* 0x004fe200078e020e */
[----:B----4-:R-:W-:Y:S02]  /*0100*/  SHF.L.U32 R6, R4, 0x5, RZ ;  /* 0x0000000504067819 */ /* 0x010fe400000006ff */
[----:B------:R-:W-:-:S09]  /*0110*/  SGXT.U32 R3, R3, 0x2 ;  /* 0x000000020303781a */ /* 0x000fd20000000000 */
[----:B------:R1:W2:Y:S01]  /*0120*/  @!P0 LDG.E.EL R8, desc[UR6][R14.64] ;  /* 0x000000060e088981 */ /* 0x0002a2000c2e1900 */
[----:B------:R-:W-:Y:S02]  /*0130*/  LOP3.LUT R0, R6, R3, RZ, 0xfc, !PT ;  /* 0x0000000306007212 */ /* 0x000fe400078efcff */
[----:B------:R-:W-:-:S03]  /*0140*/  LOP3.LUT R10, R6, 0x4, R3, 0xfe, !PT ;  /* 0x00000004060a7812 */ /* 0x000fc600078efe03 */
[--C-:B------:R-:W-:Y:S01]  /*0150*/  IMAD R11, R0, 0x23, R27.reuse ;  /* 0x00000023000b7824 */ /* 0x100fe200078e021b */
[----:B------:R-:W-:Y:S01]  /*0160*/  HFMA2.MMA R0, -RZ, RZ, 0, 0 ;  /* 0x00000000ff007435 */ /* 0x000fe200000001ff */
[----:B------:R-:W-:Y:S02]  /*0170*/  IMAD R13, R10, 0x23, R27 ;  /* 0x000000230a0d7824 */ /* 0x000fe400078e021b */
[--C-:B-----5:R-:W-:Y:S01]  /*0180*/  IMAD.WIDE R10, R11, 0x4, R18.reuse ;  /* 0x000000040b0a7825 */ /* 0x120fe200078e0212 */
[----:B-1----:R-:W-:Y:S02]  /*0190*/  LOP3.LUT R14, R6, 0x8, R3, 0xfe, !PT ;  /* 0x00000008060e7812 */ /* 0x002fe400078efe03 */
[----:B------:R-:W-:Y:S01]  /*01a0*/  LOP3.LUT R22, R6, 0xc, R3, 0xfe, !PT ;  /* 0x0000000c06167812 */ /* 0x000fe200078efe03 */
[----:B------:R-:W-:-:S03]  /*01b0*/  IMAD.WIDE R12, R13, 0x4, R18 ;  /* 0x000000040d0c7825 */ /* 0x000fc600078e0212 */
[----:B------:R1:W3:Y:S01]  /*01c0*/  @!P0 LDG.E.EL R0, desc[UR6][R10.64] ;  /* 0x000000060a008981 */ /* 0x0002e2000c2e1900 */
[----:B------:R-:W-:-:S03]  /*01d0*/  LOP3.LUT R28, R6, 0x14, R3, 0xfe, !PT ;  /* 0x00000014061c7812 */ /* 0x000fc600078efe03 */
[----:B------:R4:W5:Y:S01]  /*01e0*/  @!P0 LDG.E.EL R21, desc[UR6][R12.64] ;  /* 0x000000060c158981 */ /* 0x000962000c2e1900 */
[----:B------:R-:W-:Y:S01]  /*01f0*/  LOP3.LUT R26, R6, 0x10, R3, 0xfe, !PT ;  /* 0x00000010061a7812 */ /* 0x000fe200078efe03 */
[--C-:B------:R-:W-:Y:S01]  /*0200*/  IMAD R23, R28, 0x23, R27.reuse ;  /* 0x000000231c177824 */ /* 0x100fe200078e021b */
[----:B------:R-:W-:Y:S01]  /*0210*/  CS2R R24, SRZ ;  /* 0x0000000000187805 */ /* 0x000fe2000001ff00 */
[--C-:B-1----:R-:W-:Y:S02]  /*0220*/  IMAD R11, R14, 0x23, R27.reuse ;  /* 0x000000230e0b7824 */ /* 0x102fe400078e021b */
[--C-:B------:R-:W-:Y:S01]  /*0230*/  IMAD R29, R26, 0x23, R27.reuse ;  /* 0x000000231a1d7824 */ /* 0x100fe200078e021b */
[----:B------:R-:W1:Y:S01]  /*0240*/  LDC.64 R14, c[0x0][0x230] ;  /* 0x00008c00ff0e7b82 */ /* 0x000e620000000a00 */
[----:B----4-:R-:W-:Y:S02]  /*0250*/  IMAD R13, R22, 0x23, R27 ;  /* 0x00000023160d7824 */ /* 0x010fe400078e021b */
[----:B------:R-:W-:Y:S01]  /*0260*/  IMAD.WIDE R10, R11, 0x4, R18 ;  /* 0x000000040b0a7825 */ /* 0x000fe200078e0212 */
[----:B------:R-:W-:-:S03]  /*0270*/  LOP3.LUT R26, R6, 0x18, R3, 0xfe, !PT ;  /* 0x00000018061a7812 */ /* 0x000fc600078efe03 */
[--C-:B------:R-:W-:Y:S01]  /*0280*/  IMAD.WIDE R12, R13, 0x4, R18.reuse ;  /* 0x000000040d0c7825 */ /* 0x100fe200078e0212 */
[----:B------:R4:W3:Y:S03]  /*0290*/  @!P0 LDG.E.EL R7, desc[UR6][R10.64] ;  /* 0x000000060a078981 */ /* 0x0008e6000c2e1900 */
[----:B------:R-:W-:Y:S01]  /*02a0*/  IMAD.WIDE R22, R23, 0x4, R18 ;  /* 0x0000000417167825 */ /* 0x000fe200078e0212 */
[----:B------:R4:W3:Y:S03]  /*02b0*/  @!P0 LDG.E.EL R9, desc[UR6][R12.64] ;  /* 0x000000060c098981 */ /* 0x0008e6000c2e1900 */
[----:B------:R-:W-:Y:S01]  /*02c0*/  IMAD R26, R26, 0x23, R27 ;  /* 0x000000231a1a7824 */ /* 0x000fe200078e021b */
[----:B------:R4:W3:Y:S01]  /*02d0*/  @!P0 LDG.E.EL R24, desc[UR6][R22.64] ;  /* 0x0000000616188981 */ /* 0x0008e2000c2e1900 */
[----:B------:R-:W-:Y:S01]  /*02e0*/  IMAD.WIDE R28, R29, 0x4, R18 ;  /* 0x000000041d1c7825 */ /* 0x000fe200078e0212 */
[----:B----4-:R-:W4:Y:S01]  /*02f0*/  LDC.64 R10, c[0x0][0x228] ;  /* 0x00008a00ff0a7b82 */ /* 0x010f220000000a00 */
[----:B0-----:R-:W-:-:S02]  /*0300*/  LOP3.LUT R12, R6, 0x1c, R3, 0xfe, !PT ;  /* 0x0000001c060c7812 */ /* 0x001fc400078efe03 */
[----:B------:R-:W-:Y:S01]  /*0310*/  IMAD.WIDE R16, R27, 0x4, R16 ;  /* 0x000000041b107825 */ /* 0x000fe200078e0210 */
[----:B------:R0:W3:Y:S03]  /*0320*/  @!P0 LDG.E.EL R20, desc[UR6][R28.64] ;  /* 0x000000061c148981 */ /* 0x0000e6000c2e1900 */
[----:B------:R-:W-:Y:S01]  /*0330*/  IMAD R23, R12, 0x23, R27 ;  /* 0x000000230c177824 */ /* 0x000fe200078e021b */
[----:B------:R-:W3:Y:S01]  /*0340*/  @!P0 LDG.E.EL R25, desc[UR6][R16.64] ;  /* 0x0000000610198981 */ /* 0x000ee2000c2e1900 */
[----:B------:R-:W-:Y:S01]  /*0350*/  IMAD.WIDE R12, R26, 0x4, R18 ;  /* 0x000000041a0c7825 */ /* 0x000fe200078e0212 */
[----:B------:R-:W-:-:S03]  /*0360*/  HFMA2.MMA R26, -RZ, RZ, 0, 0 ;  /* 0x00000000ff1a7435 */ /* 0x000fc600000001ff */
[----:B------:R-:W-:Y:S02]  /*0370*/  IMAD.WIDE R18, R23, 0x4, R18 ;  /* 0x0000000417127825 */ /* 0x000fe400078e0212 */
[----:B------:R-:W4:Y:S01]  /*0380*/  LDC.64 R22, c[0x0][0x238] ;  /* 0x00008e00ff167b82 */ /* 0x000f220000000a00 */
[----:B0-----:R-:W-:Y:S01]  /*0390*/  CS2R R28, SRZ ;  /* 0x00000000001c7805 */ /* 0x001fe2000001ff00 */
[----:B-1----:R-:W-:-:S03]  /*03a0*/  IMAD.WIDE R14, R27, 0x4, R14 ;  /* 0x000000041b0e7825 */ /* 0x002fc600078e020e */
[----:B------:R0:W5:Y:S01]  /*03b0*/  @!P0 LDG.E.EL R26, desc[UR6][R12.64] ;  /* 0x000000060c1a8981 */ /* 0x000162000c2e1900 */
[----:B----4-:R-:W-:-:S03]  /*03c0*/  IMAD.WIDE R10, R27, 0x4, R10 ;  /* 0x000000041b0a7825 */ /* 0x010fc600078e020a */
[----:B------:R-:W4:Y:S04]  /*03d0*/  @!P0 LDG.E.EL R29, desc[UR6][R14.64] ;  /* 0x000000060e1d8981 */ /* 0x000f28000c2e1900 */
[----:B------:R-:W4:Y:S01]  /*03e0*/  @!P0 LDG.E.EL R28, desc[UR6][R18.64] ;  /* 0x00000006121c8981 */ /* 0x000f22000c2e1900 */
[----:B0-----:R-:W-:-:S06]  /*03f0*/  MOV R12, RZ ;  /* 0x000000ff000c7202 */ /* 0x001fcc0000000f00 */
[----:B------:R0:W4:Y:S01]  /*0400*/  @!P0 LDG.E.EL R12, desc[UR6][R10.64] ;  /* 0x000000060a0c8981 */ /* 0x000122000c2e1900 */
[----:B------:R-:W-:Y:S02]  /*0410*/  IMAD.MOV.U32 R16, RZ, RZ, RZ ;  /* 0x000000ffff107224 */ /* 0x000fe400078e00ff */
[----:B------:R-:W-:-:S05]  /*0420*/  IMAD.WIDE R22, R27, 0x4, R22 ;  /* 0x000000041b167825 */ /* 0x000fca00078e0216 */
[----:B------:R1:W4:Y:S01]  /*0430*/  @!P0 LDG.E.EL R16, desc[UR6][R22.64] ;  /* 0x0000000616108981 */ /* 0x000322000c2e1900 */
[----:B0-----:R-:W-:Y:S01]  /*0440*/  HFMA2.MMA R11, -RZ, RZ, 1.625, 0 ;  /* 0x3e800000ff0b7435 */ /* 0x001fe200000001ff */
[----:B------:R-:W0:Y:S01]  /*0450*/  S2UR UR5, SR_CgaCtaId ;  /* 0x00000000000579c3 */ /* 0x000e220000008800 */
[----:B------:R-:W-:Y:S01]  /*0460*/  SHF.L.U32 R19, R5, 0x5, RZ ;  /* 0x0000000505137819 */ /* 0x000fe200000006ff */
[----:B------:R-:W-:Y:S02]  /*0470*/  UMOV UR4, 0x400 ;  /* 0x0000040000047882 */ /* 0x000fe40000000000 */
[----:B0-----:R-:W-:Y:S01]  /*0480*/  UPRMT UR4, UR5, 0x654, UR4 ;  /* 0x0000065405047896 */ /* 0x001fe20008000004 */
[----:B------:R-:W-:-:S04]  /*0490*/  SHF.R.S32.HI R4, RZ, 0x1a, R4 ;  /* 0x0000001aff047819 */ /* 0x000fc80000011404 */
[----:B------:R-:W-:Y:S01]  /*04a0*/  SGXT R4, R4, 0x1 ;  /* 0x000000010404781a */ /* 0x000fe20000000200 */
[----:B--2---:R-:W-:-:S04]  /*04b0*/  FADD R13, R8, 9.9999997473787516356e-06 ;  /* 0x3727c5ac080d7421 */ /* 0x004fc80000000000 */
[----:B------:R-:W0:Y:S02]  /*04c0*/  MUFU.SQRT R17, R13 ;  /* 0x0000000d00117308 */ /* 0x000e240000002000 */
[C---:B0-----:R-:W-:Y:S02]  /*04d0*/  FSETP.GT.AND P0, PT, R17.reuse, 8.50705917302346158658e+37, PT ;  /* 0x7e8000001100780b */ /* 0x041fe40003f04000 */
[----:B------:R-:W-:-:S11]  /*04e0*/  FSETP.GEU.AND P1, PT, R17, 1.175494350822287508e-38, PT ;  /* 0x008000001100780b */ /* 0x000fd60003f2e000 */
[----:B------:R-:W-:-:S04]  /*04f0*/  @P0 FMUL R17, R17, 0.25 ;  /* 0x3e80000011110820 */ /* 0x000fc80000400000 */
[----:B------:R-:W-:-:S04]  /*0500*/  @!P1 FMUL R17, R17, 16777216 ;  /* 0x4b80000011119820 */ /* 0x000fc80000400000 */
[----:B------:R-:W0:Y:S01]  /*0510*/  MUFU.RCP R8, R17 ;  /* 0x0000001100087308 */ /* 0x000e220000001000 */
[----:B------:R-:W-:-:S05]  /*0520*/  FSEL R11, R11, 1, P0 ;  /* 0x3f8000000b0b7808 */ /* 0x000fca0000000000 */
[----:B------:R-:W-:-:S04]  /*0530*/  @!P1 FMUL R11, R11, 16777216 ;  /* 0x4b8000000b0b9820 */ /* 0x000fc80000400000 */
[----:B0-----:R-:W-:Y:S01]  /*0540*/  FMUL R8, R8, R11 ;  /* 0x0000000b08087220 */ /* 0x001fe20000400000 */
[----:B---3--:R-:W-:-:S04]  /*0550*/  FADD R13, -R25, R20 ;  /* 0x00000014190d7221 */ /* 0x008fc80000000100 */
[----:B------:R-:W-:Y:S01]  /*0560*/  FMUL R18, R8, R13 ;  /* 0x0000000d08127220 */ /* 0x000fe20000400000 */
[----:B-----5:R-:W-:-:S04]  /*0570*/  FADD R15, -R25, R26 ;  /* 0x0000001a190f7221 */ /* 0x020fc80000000100 */
[----:B------:R-:W-:Y:S01]  /*0580*/  FMUL R14, R8, R15 ;  /* 0x0000000f080e7220 */ /* 0x000fe20000400000 */
[C---:B------:R-:W-:Y:S01]  /*0590*/  FADD R11, -R25.reuse, R0 ;  /* 0x00000000190b7221 */ /* 0x040fe20000000100 */
[C---:B------:R-:W-:Y:S01]  /*05a0*/  FADD R21, -R25.reuse, R21 ;  /* 0x0000001519157221 */ /* 0x040fe20000000100 */
[C---:B------:R-:W-:Y:S01]  /*05b0*/  FADD R7, -R25.reuse, R7 ;  /* 0x0000000719077221 */ /* 0x040fe20000000100 */
[C---:B------:R-:W-:Y:S01]  /*05c0*/  FADD R9, -R25.reuse, R9 ;  /* 0x0000000919097221 */ /* 0x040fe20000000100 */
[C---:B----4-:R-:W-:Y:S01]  /*05d0*/  FADD R17, -R25.reuse, R28 ;  /* 0x0000001c19117221 */ /* 0x050fe20000000100 */
[----:B------:R-:W-:Y:S01]  /*05e0*/  FADD R25, -R25, R24 ;  /* 0x0000001819197221 */ /* 0x000fe20000000100 */
[----:B------:R-:W-:Y:S02]  /*05f0*/  FFMA R13, R14, R12, R29 ;  /* 0x0000000c0e0d7223 */ /* 0x000fe4000000001d */
[C---:B------:R-:W-:Y:S01]  /*0600*/  FMUL R0, R8.reuse, R17 ;  /* 0x0000001108007220 */ /* 0x040fe20000400000 */
[----:B------:R-:W-:-:S02]  /*0610*/  FMUL R10, R8, R25 ;  /* 0x00000019080a7220 */ /* 0x000fc40000400000 */
[----:B------:R-:W-:Y:S01]  /*0620*/  FSETP.GT.AND P6, PT, R13, RZ, PT ;  /* 0x000000ff0d00720b */ /* 0x000fe20003fc4000 */
[C---:B------:R-:W-:Y:S01]  /*0630*/  FMUL R20, R8.reuse, R9 ;  /* 0x0000000908147220 */ /* 0x040fe20000400000 */
[C---:B-1----:R-:W-:Y:S01]  /*0640*/  FMUL R22, R8.reuse, R7 ;  /* 0x0000000708167220 */ /* 0x042fe20000400000 */
[C---:B------:R-:W-:Y:S01]  /*0650*/  FMUL R24, R8.reuse, R21 ;  /* 0x0000001508187220 */ /* 0x040fe20000400000 */
[----:B------:R-:W-:Y:S01]  /*0660*/  FMUL R8, R8, R11 ;  /* 0x0000000b08087220 */ /* 0x000fe20000400000 */
[----:B------:R-:W-:Y:S01]  /*0670*/  LOP3.LUT R26, R19, 0x3e0, RZ, 0xc0, !PT ;  /* 0x000003e0131a7812 */ /* 0x000fe200078ec0ff */
[-CC-:B------:R-:W-:Y:S01]  /*0680*/  FFMA R17, R22, R12.reuse, R29.reuse ;  /* 0x0000000c16117223 */ /* 0x180fe2000000001d */
[-CC-:B------:R-:W-:Y:S01]  /*0690*/  FFMA R15, R24, R12.reuse, R29.reuse ;  /* 0x0000000c180f7223 */ /* 0x180fe2000000001d */
[-CC-:B------:R-:W-:Y:S01]  /*06a0*/  FFMA R7, R8, R12.reuse, R29.reuse ;  /* 0x0000000c08077223 */ /* 0x180fe2000000001d */
[-CC-:B------:R-:W-:Y:S01]  /*06b0*/  FFMA R19, R20, R12.reuse, R29.reuse ;  /* 0x0000000c14137223 */ /* 0x180fe2000000001d */
[-CC-:B------:R-:W-:Y:S01]  /*06c0*/  FFMA R21, R18, R12.reuse, R29.reuse ;  /* 0x0000000c12157223 */ /* 0x180fe2000000001d */
[-CC-:B------:R-:W-:Y:S01]  /*06d0*/  FFMA R23, R10, R12.reuse, R29.reuse ;  /* 0x0000000c0a177223 */ /* 0x180fe2000000001d */
[----:B------:R-:W-:Y:S01]  /*06e0*/  FFMA R29, R0, R12, R29 ;  /* 0x0000000c001d7223 */ /* 0x000fe2000000001d */
[----:B------:R-:W-:Y:S01]  /*06f0*/  @!P6 FMUL R13, R13, R16 ;  /* 0x000000100d0de220 */ /* 0x000fe20000400000 */
[----:B------:R-:W-:-:S02]  /*0700*/  FSETP.GT.AND P2, PT, R19, RZ, PT ;  /* 0x000000ff1300720b */ /* 0x000fc40003f44000 */
[----:B------:R-:W-:Y:S02]  /*0710*/  FSETP.GT.AND P0, PT, R23, RZ, PT ;  /* 0x000000ff1700720b */ /* 0x000fe40003f04000 */
[----:B------:R-:W-:Y:S02]  /*0720*/  FSETP.GT.AND P1, PT, R21, RZ, PT ;  /* 0x000000ff1500720b */ /* 0x000fe40003f24000 */
[----:B------:R-:W-:Y:S02]  /*0730*/  FSETP.GT.AND P3, PT, R7, RZ, PT ;  /* 0x000000ff0700720b */ /* 0x000fe40003f64000 */
[----:B------:R-:W-:Y:S02]  /*0740*/  FSETP.GT.AND P4, PT, R15, RZ, PT ;  /* 0x000000ff0f00720b */ /* 0x000fe40003f84000 */
[----:B------:R-:W-:Y:S02]  /*0750*/  FSETP.GT.AND P5, PT, R17, RZ, PT ;  /* 0x000000ff1100720b */ /* 0x000fe40003fa4000 */
[----:B------:R-:W-:-:S02]  /*0760*/  FSETP.GT.AND P6, PT, R29, RZ, PT ;  /* 0x000000ff1d00720b */ /* 0x000fc40003fc4000 */
[----:B------:R-:W-:-:S04]  /*0770*/  LOP3.LUT R9, R26, R3, RZ, 0xfc, !PT ;  /* 0x000000031a097212 */ /* 0x000fc800078efcff */
[----:B------:R-:W-:Y:S01]  /*0780*/  LEA.HI R9, R26, R9, RZ, 0x1d ;  /* 0x000000091a097211 */ /* 0x000fe200078fe8ff */
[-C--:B------:R-:W-:Y:S01]  /*0790*/  @!P0 FMUL R23, R23, R16.reuse ;  /* 0x0000001017178220 */ /* 0x080fe20000400000 */
[-C--:B------:R-:W-:Y:S01]  /*07a0*/  @!P1 FMUL R21, R21, R16.reuse ;  /* 0x0000001015159220 */ /* 0x080fe20000400000 */
[-C--:B------:R-:W-:Y:S01]  /*07b0*/  @!P3 FMUL R7, R7, R16.reuse ;  /* 0x000000100707b220 */ /* 0x080fe20000400000 */
[----:B------:R-:W-:Y:S01]  /*07c0*/  LEA R14, R9, UR4, 0x2 ;  /* 0x00000004090e7c11 */ /* 0x000fe2000f8e10ff */
[-C--:B------:R-:W-:Y:S01]  /*07d0*/  @!P4 FMUL R15, R15, R16.reuse ;  /* 0x000000100f0fc220 */ /* 0x080fe20000400000 */
[-C--:B------:R-:W-:Y:S01]  /*07e0*/  @!P2 FMUL R19, R19, R16.reuse ;  /* 0x000000101313a220 */ /* 0x080fe20000400000 */
[-C--:B------:R-:W-:Y:S01]  /*07f0*/  @!P5 FMUL R17, R17, R16.reuse ;  /* 0x000000101111d220 */ /* 0x080fe20000400000 */
[----:B------:R-:W-:Y:S01]  /*0800*/  @!P6 FMUL R29, R29, R16 ;  /* 0x000000101d1de220 */ /* 0x000fe20000400000 */
[----:B------:R0:W-:Y:S04]  /*0810*/  STS [R14], R7 ;  /* 0x000000070e007388 */ /* 0x0001e80000000800 */
[----:B------:R-:W-:Y:S04]  /*0820*/  STS [R14+0x10], R15 ;  /* 0x0000100f0e007388 */ /* 0x000fe80000000800 */
[----:B------:R-:W-:Y:S04]  /*0830*/  STS [R14+0x20], R17 ;  /* 0x000020110e007388 */ /* 0x000fe80000000800 */
[----:B------:R-:W-:Y:S04]  /*0840*/  STS [R14+0x30], R19 ;  /* 0x000030130e007388 */ /* 0x000fe80000000800 */
[----:B------:R-:W-:Y:S04]  /*0850*/  STS [R14+0x40], R21 ;  /* 0x000040150e007388 */ /* 0x000fe80000000800 */
[----:B------:R-:W-:Y:S04]  /*0860*/  STS [R14+0x50], R23 ;  /* 0x000050170e007388 */ /* 0x000fe80000000800 */
[----:B------:R1:W-:Y:S04]  /*0870*/  STS [R14+0x60], R13 ;  /* 0x0000600d0e007388 */ /* 0x0003e80000000800 */
[----:B------:R-:W-:Y:S01]  /*0880*/  STS [R14+0x70], R29 ;  /* 0x0000701d0e007388 */ /* 0x000fe20000000800 */
[----:B------:R-:W-:-:S02]  /*0890*/  SHF.R.U32.HI R0, RZ, 0x1, R5 ;  /* 0x00000001ff007819 */ /* 0x000fc40000011605 */
[----:B------:R-:W-:Y:S02]  /*08a0*/  SHF.L.U32 R3, R5, 0x2, RZ ;  /* 0x0000000205037819 */ /* 0x000fe400000006ff */
[----:B------:R-:W-:Y:S02]  /*08b0*/  LOP3.LUT R11, R0, 0x3c, RZ, 0xc0, !PT ;  /* 0x0000003c000b7812 */ /* 0x000fe400078ec0ff */
[----:B------:R-:W-:-:S05]  /*08c0*/  LOP3.LUT R0, R3, 0x1fc, RZ, 0xc0, !PT ;  /* 0x000001fc03007812 */ /* 0x000fca00078ec0ff */
[----:B------:R-:W-:-:S05]  /*08d0*/  IMAD.IADD R11, R0, 0x1, R11 ;  /* 0x00000001000b7824 */ /* 0x000fca00078e020b */
[----:B------:R-:W-:Y:S01]  /*08e0*/  LEA R11, R11, UR4, 0x2 ;  /* 0x000000040b0b7c11 */ /* 0x000fe2000f8e10ff */
[----:B------:R-:W-:Y:S01]  /*08f0*/  BAR.SYNC.DEFER_BLOCKING 0x0 ;  /* 0x0000000000007b1d */ /* 0x000fe20000010000 */
[----:B------:R-:W-:Y:S02]  /*0900*/  LOP3.LUT R3, R6, 0x1c, R3, 0xf8, !PT ;  /* 0x0000001c06037812 */ /* 0x000fe400078ef803 */
[----:B------:R-:W-:Y:S02]  /*0910*/  SHF.R.U32.HI R5, RZ, 0x3, R5 ;  /* 0x00000003ff057819 */ /* 0x000fe40000011605 */
[----:B------:R-:W-:-:S03]  /*0920*/  LEA.HI R4, R4, R3, RZ, 0xa ;  /* 0x0000000304047211 */ /* 0x000fc600078f50ff */
[----:B0-----:R-:W0:Y:S01]  /*0930*/  LDC.64 R6, c[0x0][0x240] ;  /* 0x00009000ff067b82 */ /* 0x001e220000000a00 */
[----:B------:R-:W-:Y:S02]  /*0940*/  SGXT.U32 R5, R5, 0x4 ;  /* 0x000000040505781a */ /* 0x000fe40000000000 */
[----:B------:R-:W-:Y:S01]  /*0950*/  LOP3.LUT R12, R4, 0xfffffc00, RZ, 0xc0, !PT ;  /* 0xfffffc00040c7812 */ /* 0x000fe200078ec0ff */
[----:B------:R-:W2:Y:S03]  /*0960*/  LDS.128 R8, [R11] ;  /* 0x000000000b087984 */ /* 0x000ea60000000c00 */
[----:B------:R-:W-:Y:S02]  /*0970*/  IADD3 R3, R3, -R12, RZ ;  /* 0x8000000c03037210 */ /* 0x000fe40007ffe0ff */
[----:B------:R-:W-:Y:S02]  /*0980*/  SHF.R.S32.HI R4, RZ, 0xa, R4 ;  /* 0x0000000aff047819 */ /* 0x000fe40000011404 */
[----:B------:R-:W-:-:S02]  /*0990*/  LOP3.LUT R5, R5, R2, RZ, 0xfc, !PT ;  /* 0x0000000205057212 */ /* 0x000fc400078efcff */
[----:B-1----:R-:W-:Y:S01]  /*09a0*/  LOP3.LUT R13, R0, 0x200, RZ, 0xfc, !PT ;  /* 0x00000200000d7812 */ /* 0x002fe200078efcff */
[----:B------:R-:W-:Y:S01]  /*09b0*/  IMAD R12, R4, 0x8c00, R3 ;  /* 0x00008c00040c7824 */ /* 0x000fe200078e0203 */
[C---:B------:R-:W-:Y:S02]  /*09c0*/  LOP3.LUT R4, R5.reuse, 0x10, RZ, 0xfc, !PT ;  /* 0x0000001005047812 */ /* 0x040fe400078efcff */
[C---:B------:R-:W-:Y:S02]  /*09d0*/  ISETP.GE.AND P0, PT, R5.reuse, 0x23, PT ;  /* 0x000000230500780c */ /* 0x040fe40003f06270 */
[----:B------:R-:W-:Y:S02]  /*09e0*/  SHF.R.U32.HI R13, RZ, 0x3, R13 ;  /* 0x00000003ff0d7819 */ /* 0x000fe4000001160d */
[----:B------:R-:W-:Y:S02]  /*09f0*/  ISETP.GE.AND P1, PT, R4, 0x23, PT ;  /* 0x000000230400780c */ /* 0x000fe40003f26270 */
[----:B------:R-:W-:-:S02]  /*0a00*/  LEA R3, R5, R12, 0xa ;  /* 0x0000000c05037211 */ /* 0x000fc400078e50ff */
[----:B------:R-:W-:-:S03]  /*0a10*/  LOP3.LUT R13, R13, 0x7c, RZ, 0xc0, !PT ;  /* 0x0000007c0d0d7812 */ /* 0x000fc600078ec0ff */
[----:B0-----:R-:W-:Y:S01]  /*0a20*/  IMAD.WIDE R2, R3, 0x4, R6 ;  /* 0x0000000403027825 */ /* 0x001fe200078e0206 */
[----:B------:R-:W-:-:S04]  /*0a30*/  IADD3 R13, R0, R13, RZ ;  /* 0x0000000d000d7210 */ /* 0x000fc80007ffe0ff */
[----:B------:R-:W-:Y:S01]  /*0a40*/  LEA R13, R13, UR4, 0x2 ;  /* 0x000000040d0d7c11 */ /* 0x000fe2000f8e10ff */
[----:B--2---:R0:W-:Y:S02]  /*0a50*/  @!P0 STG.E.128 desc[UR6][R2.64], R8 ;  /* 0x0000000802008986 */ /* 0x0041e4000c101d06 */
[----:B0-----:R-:W-:Y:S05]  /*0a60*/  @P1 EXIT ;  /* 0x000000000000194d */ /* 0x001fea0003800000 */
[----:B0-----:R-:W0:Y:S01]  /*0a70*/  LDS.128 R8, [R13+0x800] ;  /* 0x000800000d087984 */ /* 0x001e220000000c00 */
[----:B------:R-:W-:-:S05]  /*0a80*/  LEA R3, R4, R12, 0xa ;  /* 0x0000000c04037211 */ /* 0x000fca00078e50ff */
[----:B------:R-:W-:-:S05]  /*0a90*/  IMAD.WIDE R6, R3, 0x4, R6 ;  /* 0x0000000403067825 */ /* 0x000fca00078e0206 */
[----:B0-----:R-:W-:Y:S01]  /*0aa0*/  STG.E.128 desc[UR6][R6.64], R8 ;  /* 0x0000000806007986 */ /* 0x001fe2000c101d06 */
[----:B------:R-:W-:Y:S05]  /*0ab0*/  EXIT ;  /* 0x000000000000794d */ /* 0x000fea0003800000 */
.L_x_0:
[----:B------:R-:W-:-:S00]  /*0ac0*/  BRA `(.L_x_0) ;  /* 0xfffffffc00fc7947 */ /* 0x000fc0000383ffff */
[----:B------:R-:W-:-:S00]  /*0ad0*/  NOP ;  /* 0x0000000000007918 */ /* 0x000fc00000000000 */
        /* <DEDUP_REMOVED lines=10> */
.L_x_1:


//--------------------- .nv.global.init           --------------------------
	.section	.nv.global.init,"aw",@progbits
.nv.global.init:
	.type		_$_str,@object
	.size		_$_str,(_$_str_$_2 - _$_str)
_$_str:
        /*0000*/ 	.byte	0x5f, 0x5f, 0x43, 0x55, 0x44, 0x41, 0x5f, 0x46, 0x54, 0x5a, 0x00
	.type		_$_str_$_2,@object
	.size		_$_str_$_2,(.L_1 - _$_str_$_2)
_$_str_$_2:
        /*000b*/ 	.byte	0x5f, 0x5f, 0x43, 0x55, 0x44, 0x41, 0x5f, 0x50, 0x52, 0x45, 0x43, 0x5f, 0x53, 0x51, 0x52, 0x54
        /*001b*/ 	.byte	0x00
.L_1:


//--------------------- .nv.shared.triton_poi_fused__native_batch_norm_legit_no_training__prelu_kernel_10 --------------------------
	.section	.nv.shared.triton_poi_fused__native_batch_norm_legit_no_training__prelu_kernel_10,"aw",@nobits
	.sectionflags	@""
	.align	16
	.zero		1024


//--------------------- .nv.constant0.triton_poi_fused__native_batch_norm_legit_no_training__prelu_kernel_10 --------------------------
	.section	.nv.constant0.triton_poi_fused__native_batch_norm_legit_no_training__prelu_kernel_10,"a",@progbits
	.sectionflags	@""
	.align	4
.nv.constant0.triton_poi_fused__native_batch_norm_legit_no_training__prelu_kernel_10:
	.zero		592
